	.headerflags	@"EF_CUDA_TEXMODE_UNIFIED EF_CUDA_64BIT_ADDRESS EF_CUDA_ACCELERATORS EF_CUDA_SM90 EF_CUDA_VIRTUAL_SM(EF_CUDA_SM90)"
	.elftype	@"ET_EXEC"


//--------------------- .nv.info                  --------------------------
	.section	.nv.info,"",@"SHT_CUDA_INFO"
	.align	4


	//----- nvinfo : EIATTR_REGCOUNT
	.align		4
        /*0000*/ 	.byte	0x04, 0x2f
        /*0002*/ 	.short	(.L_1 - .L_0)
	.align		4
.L_0:
        /*0004*/ 	.word	index@(triton_poi_fused_convolution_leaky_relu_12)
        /*0008*/ 	.word	0x0000000e


	//----- nvinfo : EIATTR_MIN_STACK_SIZE
	.align		4
.L_1:
        /*000c*/ 	.byte	0x04, 0x12
        /*000e*/ 	.short	(.L_3 - .L_2)
	.align		4
.L_2:
        /*0010*/ 	.word	index@(triton_poi_fused_convolution_leaky_relu_12)
        /*0014*/ 	.word	0x00000000


	//----- nvinfo : EIATTR_FRAME_SIZE
	.align		4
.L_3:
        /*0018*/ 	.byte	0x04, 0x11
        /*001a*/ 	.short	(.L_5 - .L_4)
	.align		4
.L_4:
        /*001c*/ 	.word	index@(triton_poi_fused_convolution_leaky_relu_12)
        /*0020*/ 	.word	0x00000000


	//----- nvinfo : EIATTR_MIN_STACK_SIZE
	.align		4
.L_5:
        /*0024*/ 	.byte	0x04, 0x12
        /*0026*/ 	.short	(.L_7 - .L_6)
	.align		4
.L_6:
        /*0028*/ 	.word	index@(triton_poi_fused_convolution_leaky_relu_12)
        /*002c*/ 	.word	0x00000000
.L_7:


//--------------------- .nv.info.triton_poi_fused_convolution_leaky_relu_12 --------------------------
	.section	.nv.info.triton_poi_fused_convolution_leaky_relu_12,"",@"SHT_CUDA_INFO"
	.sectionflags	@""
	.align	4


	//----- nvinfo : EIATTR_CUDA_API_VERSION
	.align		4
        /*0000*/ 	.byte	0x04, 0x37
        /*0002*/ 	.short	(.L_9 - .L_8)
.L_8:
        /*0004*/ 	.word	0x0000007c


	//----- nvinfo : EIATTR_KPARAM_INFO
	.align		4
.L_9:
        /*0008*/ 	.byte	0x04, 0x17
        /*000a*/ 	.short	(.L_11 - .L_10)
.L_10:
        /*000c*/ 	.word	0x00000000
        /*0010*/ 	.short	0x0003
        /*0012*/ 	.short	0x0018
        /*0014*/ 	.byte	0x00, 0xf0, 0x11, 0x00


	//----- nvinfo : EIATTR_KPARAM_INFO
	.align		4
.L_11:
        /*0018*/ 	.byte	0x04, 0x17
        /*001a*/ 	.short	(.L_13 - .L_12)
.L_12:
        /*001c*/ 	.word	0x00000000
        /*0020*/ 	.short	0x0002
        /*0022*/ 	.short	0x0010
        /*0024*/ 	.byte	0x00, 0xf4, 0x21, 0x00


	//----- nvinfo : EIATTR_KPARAM_INFO
	.align		4
.L_13:
        /*0028*/ 	.byte	0x04, 0x17
        /*002a*/ 	.short	(.L_15 - .L_14)
.L_14:
        /*002c*/ 	.word	0x00000000
        /*0030*/ 	.short	0x0001
        /*0032*/ 	.short	0x0008
        /*0034*/ 	.byte	0x00, 0xf4, 0x21, 0x00


	//----- nvinfo : EIATTR_KPARAM_INFO
	.align		4
.L_15:
        /*0038*/ 	.byte	0x04, 0x17
        /*003a*/ 	.short	(.L_17 - .L_16)
.L_16:
        /*003c*/ 	.word	0x00000000
        /*0040*/ 	.short	0x0000
        /*0042*/ 	.short	0x0000
        /*0044*/ 	.byte	0x00, 0xf4, 0x21, 0x00


	//----- nvinfo : EIATTR_SPARSE_MMA_MASK
	.align		4
.L_17:
        /*0048*/ 	.byte	0x03, 0x50
        /*004a*/ 	.short	0x0000


	//----- nvinfo : EIATTR_MAXREG_COUNT
	.align		4
        /*004c*/ 	.byte	0x03, 0x1b
        /*004e*/ 	.short	0x00ff


	//----- nvinfo : EIATTR_EXIT_INSTR_OFFSETS
	.align		4
        /*0050*/ 	.byte	0x04, 0x1c
        /*0052*/ 	.short	(.L_19 - .L_18)


	//   ....[0]....
.L_18:
        /*0054*/ 	.word	0x000001d0


	//----- nvinfo : EIATTR_REQNTID
	.align		4
.L_19:
        /*0058*/ 	.byte	0x04, 0x10
        /*005a*/ 	.short	(.L_21 - .L_20)
.L_20:
        /*005c*/ 	.word	0x00000080
        /*0060*/ 	.word	0x00000001
        /*0064*/ 	.word	0x00000001


	//----- nvinfo : EIATTR_CBANK_PARAM_SIZE
	.align		4
.L_21:
        /*0068*/ 	.byte	0x03, 0x19
        /*006a*/ 	.short	0x001c


	//----- nvinfo : EIATTR_PARAM_CBANK
	.align		4
        /*006c*/ 	.byte	0x04, 0x0a
        /*006e*/ 	.short	(.L_23 - .L_22)
	.align		4
.L_22:
        /*0070*/ 	.word	index@(.nv.constant0.triton_poi_fused_convolution_leaky_relu_12)
        /*0074*/ 	.short	0x0210
        /*0076*/ 	.short	0x001c


	//----- nvinfo : EIATTR_SW_WAR
	.align		4
.L_23:
        /*0078*/ 	.byte	0x04, 0x36
        /*007a*/ 	.short	(.L_25 - .L_24)
.L_24:
        /*007c*/ 	.word	0x00000008
.L_25:


//--------------------- .nv.callgraph             --------------------------
	.section	.nv.callgraph,"",@"SHT_CUDA_CALLGRAPH"
	.align	4
	.sectionentsize	8
	.align		4
        /*0000*/ 	.word	0x00000000
	.align		4
        /*0004*/ 	.word	0xffffffff
	.align		4
        /*0008*/ 	.word	0x00000000
	.align		4
        /*000c*/ 	.word	0xfffffffe
	.align		4
        /*0010*/ 	.word	0x00000000
	.align		4
        /*0014*/ 	.word	0xfffffffd
	.align		4
        /*0018*/ 	.word	0x00000000
	.align		4
        /*001c*/ 	.word	0xfffffffc


//--------------------- .text.triton_poi_fused_convolution_leaky_relu_12 --------------------------
	.section	.text.triton_poi_fused_convolution_leaky_relu_12,"ax",@progbits
	.align	128
        .global         triton_poi_fused_convolution_leaky_relu_12
        .type           triton_poi_fused_convolution_leaky_relu_12,@function
        .size           triton_poi_fused_convolution_leaky_relu_12,(.L_x_1 - triton_poi_fused_convolution_leaky_relu_12)
        .other          triton_poi_fused_convolution_leaky_relu_12,@"STO_CUDA_ENTRY STV_DEFAULT"
triton_poi_fused_convolution_leaky_relu_12:
.text.triton_poi_fused_convolution_leaky_relu_12:
[----:B------:R-:W-:Y:S01]  /*0000*/  LDC R1, c[0x0][0x28] ;  /* 0x00000a00ff017b82 */ /* 0x000fe20000000800 */
[----:B------:R-:W1:Y:S07]  /*0010*/  S2R R0, SR_TID.X ;  /* 0x0000000000007919 */ /* 0x000e6e0000002100 */
[----:B------:R-:W2:Y:S01]  /*0020*/  LDC.64 R4, c[0x0][0x218] ;  /* 0x00008600ff047b82 */ /* 0x000ea20000000a00 */
[----:B------:R-:W-:Y:S01]  /*0030*/  ULDC.64 UR4, c[0x0][0x208] ;  /* 0x0000820000047ab9 */ /* 0x000fe20000000a00 */
[----:B------:R-:W-:Y:S01]  /*0040*/  ULDC.64 UR6, c[0x0][0x220] ;  /* 0x0000880000067ab9 */ /* 0x000fe20000000a00 */
[----:B------:R-:W3:Y:S05]  /*0050*/  S2R R7, SR_CTAID.X ;  /* 0x0000000000077919 */ /* 0x000eea0000002500 */
[----:B------:R-:W4:Y:S01]  /*0060*/  LDC.64 R2, c[0x0][0x210] ;  /* 0x00008400ff027b82 */ /* 0x000f220000000a00 */
[----:B-1----:R-:W-:Y:S01]  /*0070*/  IMAD.SHL.U32 R0, R0, 0x2, RZ ;  /* 0x0000000200007824 */ /* 0x002fe200078e00ff */
[----:B---3--:R-:W-:-:S04]  /*0080*/  SHF.R.S32.HI R6, RZ, 0x17, R7 ;  /* 0x00000017ff067819 */ /* 0x008fc80000011407 */
[----:B------:R-:W-:-:S05]  /*0090*/  LOP3.LUT R0, R0, 0xfe, RZ, 0xc0, !PT ;  /* 0x000000fe00007812 */ /* 0x000fca00078ec0ff */
[----:B------:R-:W-:Y:S01]  /*00a0*/  IMAD R7, R7, 0x100, R0 ;  /* 0x0000010007077824 */ /* 0x000fe200078e0200 */
[----:B------:R-:W-:-:S03]  /*00b0*/  SGXT R0, R6, 0x1 ;  /* 0x000000010600781a */ /* 0x000fc60000000200 */
[----:B----4-:R-:W-:Y:S01]  /*00c0*/  IMAD.WIDE R2, R7, 0x4, R2 ;  /* 0x0000000407027825 */ /* 0x010fe200078e0202 */
[----:B------:R-:W-:-:S04]  /*00d0*/  LEA.HI R0, R0, R7, RZ, 0x8 ;  /* 0x0000000700007211 */ /* 0x000fc800078f40ff */
[----:B------:R-:W-:-:S05]  /*00e0*/  SHF.R.S32.HI R9, RZ, 0x8, R0 ;  /* 0x00000008ff097819 */ /* 0x000fca0000011400 */
[----:B--2---:R-:W-:Y:S02]  /*00f0*/  IMAD.WIDE R4, R9, 0x4, R4 ;  /* 0x0000000409047825 */ /* 0x004fe400078e0204 */
[----:B------:R-:W2:Y:S04]  /*0100*/  LDG.E.64 R8, desc[UR4][R2.64] ;  /* 0x0000000402087981 */ /* 0x000ea8000c1e1b00 */
[----:B------:R-:W2:Y:S01]  /*0110*/  LDG.E.EL R4, desc[UR4][R4.64] ;  /* 0x0000000404047981 */ /* 0x000ea2000c2e1900 */
[----:B------:R-:W-:-:S04]  /*0120*/  IADD3 R6, P2, R7, UR6, RZ ;  /* 0x0000000607067c10 */ /* 0x000fc8000ff5e0ff */
[----:B------:R-:W-:Y:S02]  /*0130*/  LEA.HI.X.SX32 R7, R7, UR7, 0x1, P2 ;  /* 0x0000000707077c11 */ /* 0x000fe400090f0eff */
[CC--:B--2---:R-:W-:Y:S01]  /*0140*/  FSETP.GT.AND P1, PT, R8.reuse, -R4.reuse, PT ;  /* 0x800000040800720b */ /* 0x0c4fe20003f24000 */
[--C-:B------:R-:W-:Y:S01]  /*0150*/  FADD R8, R8, R4.reuse ;  /* 0x0000000408087221 */ /* 0x100fe20000000000 */
[C---:B------:R-:W-:Y:S01]  /*0160*/  FSETP.GT.AND P0, PT, R9.reuse, -R4, PT ;  /* 0x800000040900720b */ /* 0x040fe20003f04000 */
[----:B------:R-:W-:Y:S01]  /*0170*/  FADD R9, R9, R4 ;  /* 0x0000000409097221 */ /* 0x000fe20000000000 */
[----:B------:R-:W-:Y:S02]  /*0180*/  SEL R0, RZ, 0x1, !P1 ;  /* 0x00000001ff007807 */ /* 0x000fe40004800000 */
[----:B------:R-:W-:Y:S02]  /*0190*/  SEL R11, RZ, 0x100, !P0 ;  /* 0x00000100ff0b7807 */ /* 0x000fe40004000000 */
[----:B------:R-:W-:Y:S03]  /*01a0*/  STG.E.64 desc[UR4][R2.64], R8 ;  /* 0x0000000802007986 */ /* 0x000fe6000c101b04 */
[----:B------:R-:W-:-:S05]  /*01b0*/  IMAD.IADD R11, R0, 0x1, R11 ;  /* 0x00000001000b7824 */ /* 0x000fca00078e020b */
[----:B------:R-:W-:Y:S01]  /*01c0*/  STG.E.U16 desc[UR4][R6.64], R11 ;  /* 0x0000000b06007986 */ /* 0x000fe2000c101504 */
[----:B------:R-:W-:Y:S05]  /*01d0*/  EXIT ;  /* 0x000000000000794d */ /* 0x000fea0003800000 */
.L_x_0:
[----:B------:R-:W-:-:S00]  /*01e0*/  BRA `(.L_x_0) ;  /* 0xfffffffc00fc7947 */ /* 0x000fc0000383ffff */
[----:B------:R-:W-:-:S00]  /*01f0*/  NOP ;  /* 0x0000000000007918 */ /* 0x000fc00000000000 */
        /* <DEDUP_REMOVED lines=8> */
.L_x_1:


//--------------------- .nv.constant0.triton_poi_fused_convolution_leaky_relu_12 --------------------------
	.section	.nv.constant0.triton_poi_fused_convolution_leaky_relu_12,"a",@progbits
	.sectionflags	@""
	.align	4
.nv.constant0.triton_poi_fused_convolution_leaky_relu_12:
	.zero		556
